	.headerflags	@"EF_CUDA_TEXMODE_UNIFIED EF_CUDA_64BIT_ADDRESS EF_CUDA_ACCELERATORS EF_CUDA_SM90 EF_CUDA_VIRTUAL_SM(EF_CUDA_SM90)"
	.elftype	@"ET_EXEC"


//--------------------- .nv.info                  --------------------------
	.section	.nv.info,"",@"SHT_CUDA_INFO"
	.align	4


	//----- nvinfo : EIATTR_REGCOUNT
	.align		4
        /*0000*/ 	.byte	0x04, 0x2f
        /*0002*/ 	.short	(.L_3 - .L_2)
	.align		4
.L_2:
        /*0004*/ 	.word	index@(triton_poi_fused__native_batch_norm_legit_no_training_relu_4)
        /*0008*/ 	.word	0x00000020


	//----- nvinfo : EIATTR_MIN_STACK_SIZE
	.align		4
.L_3:
        /*000c*/ 	.byte	0x04, 0x12
        /*000e*/ 	.short	(.L_5 - .L_4)
	.align		4
.L_4:
        /*0010*/ 	.word	index@(triton_poi_fused__native_batch_norm_legit_no_training_relu_4)
        /*0014*/ 	.word	0x00000000


	//----- nvinfo : EIATTR_FRAME_SIZE
	.align		4
.L_5:
        /*0018*/ 	.byte	0x04, 0x11
        /*001a*/ 	.short	(.L_7 - .L_6)
	.align		4
.L_6:
        /*001c*/ 	.word	index@(triton_poi_fused__native_batch_norm_legit_no_training_relu_4)
        /*0020*/ 	.word	0x00000000


	//----- nvinfo : EIATTR_MIN_STACK_SIZE
	.align		4
.L_7:
        /*0024*/ 	.byte	0x04, 0x12
        /*0026*/ 	.short	(.L_9 - .L_8)
	.align		4
.L_8:
        /*0028*/ 	.word	index@(triton_poi_fused__native_batch_norm_legit_no_training_relu_4)
        /*002c*/ 	.word	0x00000000
.L_9:


//--------------------- .nv.info.triton_poi_fused__native_batch_norm_legit_no_training_relu_4 --------------------------
	.section	.nv.info.triton_poi_fused__native_batch_norm_legit_no_training_relu_4,"",@"SHT_CUDA_INFO"
	.sectionflags	@""
	.align	4


	//----- nvinfo : EIATTR_CUDA_API_VERSION
	.align		4
        /*0000*/ 	.byte	0x04, 0x37
        /*0002*/ 	.short	(.L_11 - .L_10)
.L_10:
        /*0004*/ 	.word	0x0000007c


	//----- nvinfo : EIATTR_KPARAM_INFO
	.align		4
.L_11:
        /*0008*/ 	.byte	0x04, 0x17
        /*000a*/ 	.short	(.L_13 - .L_12)
.L_12:
        /*000c*/ 	.word	0x00000000
        /*0010*/ 	.short	0x0006
        /*0012*/ 	.short	0x0030
        /*0014*/ 	.byte	0x00, 0xf0, 0x11, 0x00


	//----- nvinfo : EIATTR_KPARAM_INFO
	.align		4
.L_13:
        /*0018*/ 	.byte	0x04, 0x17
        /*001a*/ 	.short	(.L_15 - .L_14)
.L_14:
        /*001c*/ 	.word	0x00000000
        /*0020*/ 	.short	0x0005
        /*0022*/ 	.short	0x0028
        /*0024*/ 	.byte	0x00, 0xf4, 0x21, 0x00


	//----- nvinfo : EIATTR_KPARAM_INFO
	.align		4
.L_15:
        /*0028*/ 	.byte	0x04, 0x17
        /*002a*/ 	.short	(.L_17 - .L_16)
.L_16:
        /*002c*/ 	.word	0x00000000
        /*0030*/ 	.short	0x0004
        /*0032*/ 	.short	0x0020
        /*0034*/ 	.byte	0x00, 0xf4, 0x21, 0x00


	//----- nvinfo : EIATTR_KPARAM_INFO
	.align		4
.L_17:
        /*0038*/ 	.byte	0x04, 0x17
        /*003a*/ 	.short	(.L_19 - .L_18)
.L_18:
        /*003c*/ 	.word	0x00000000
        /*0040*/ 	.short	0x0003
        /*0042*/ 	.short	0x0018
        /*0044*/ 	.byte	0x00, 0xf4, 0x21, 0x00


	//----- nvinfo : EIATTR_KPARAM_INFO
	.align		4
.L_19:
        /*0048*/ 	.byte	0x04, 0x17
        /*004a*/ 	.short	(.L_21 - .L_20)
.L_20:
        /*004c*/ 	.word	0x00000000
        /*0050*/ 	.short	0x0002
        /*0052*/ 	.short	0x0010
        /*0054*/ 	.byte	0x00, 0xf4, 0x21, 0x00


	//----- nvinfo : EIATTR_KPARAM_INFO
	.align		4
.L_21:
        /*0058*/ 	.byte	0x04, 0x17
        /*005a*/ 	.short	(.L_23 - .L_22)
.L_22:
        /*005c*/ 	.word	0x00000000
        /*0060*/ 	.short	0x0001
        /*0062*/ 	.short	0x0008
        /*0064*/ 	.byte	0x00, 0xf4, 0x21, 0x00


	//----- nvinfo : EIATTR_KPARAM_INFO
	.align		4
.L_23:
        /*0068*/ 	.byte	0x04, 0x17
        /*006a*/ 	.short	(.L_25 - .L_24)
.L_24:
        /*006c*/ 	.word	0x00000000
        /*0070*/ 	.short	0x0000
        /*0072*/ 	.short	0x0000
        /*0074*/ 	.byte	0x00, 0xf4, 0x21, 0x00


	//----- nvinfo : EIATTR_SPARSE_MMA_MASK
	.align		4
.L_25:
        /*0078*/ 	.byte	0x03, 0x50
        /*007a*/ 	.short	0x0000


	//----- nvinfo : EIATTR_MAXREG_COUNT
	.align		4
        /*007c*/ 	.byte	0x03, 0x1b
        /*007e*/ 	.short	0x00ff


	//----- nvinfo : EIATTR_EXIT_INSTR_OFFSETS
	.align		4
        /*0080*/ 	.byte	0x04, 0x1c
        /*0082*/ 	.short	(.L_27 - .L_26)


	//   ....[0]....
.L_26:
        /*0084*/ 	.word	0x000006e0


	//----- nvinfo : EIATTR_REQNTID
	.align		4
.L_27:
        /*0088*/ 	.byte	0x04, 0x10
        /*008a*/ 	.short	(.L_29 - .L_28)
.L_28:
        /*008c*/ 	.word	0x00000080
        /*0090*/ 	.word	0x00000001
        /*0094*/ 	.word	0x00000001


	//----- nvinfo : EIATTR_CBANK_PARAM_SIZE
	.align		4
.L_29:
        /*0098*/ 	.byte	0x03, 0x19
        /*009a*/ 	.short	0x0034


	//----- nvinfo : EIATTR_PARAM_CBANK
	.align		4
        /*009c*/ 	.byte	0x04, 0x0a
        /*009e*/ 	.short	(.L_31 - .L_30)
	.align		4
.L_30:
        /*00a0*/ 	.word	index@(.nv.constant0.triton_poi_fused__native_batch_norm_legit_no_training_relu_4)
        /*00a4*/ 	.short	0x0210
        /*00a6*/ 	.short	0x0034


	//----- nvinfo : EIATTR_SW_WAR
	.align		4
.L_31:
        /*00a8*/ 	.byte	0x04, 0x36
        /*00aa*/ 	.short	(.L_33 - .L_32)
.L_32:
        /*00ac*/ 	.word	0x00000008
.L_33:


//--------------------- .nv.callgraph             --------------------------
	.section	.nv.callgraph,"",@"SHT_CUDA_CALLGRAPH"
	.align	4
	.sectionentsize	8
	.align		4
        /*0000*/ 	.word	0x00000000
	.align		4
        /*0004*/ 	.word	0xffffffff
	.align		4
        /*0008*/ 	.word	0x00000000
	.align		4
        /*000c*/ 	.word	0xfffffffe
	.align		4
        /*0010*/ 	.word	0x00000000
	.align		4
        /*0014*/ 	.word	0xfffffffd
	.align		4
        /*0018*/ 	.word	0x00000000
	.align		4
        /*001c*/ 	.word	0xfffffffc


//--------------------- .nv.constant4             --------------------------
	.section	.nv.constant4,"a",@progbits
	.align	8
	.align		8
.nv.constant4:
        /*0000*/ 	.dword	_$_str
	.align		8
        /*0008*/ 	.dword	_$_str_$_2


//--------------------- .text.triton_poi_fused__native_batch_norm_legit_no_training_relu_4 --------------------------
	.section	.text.triton_poi_fused__native_batch_norm_legit_no_training_relu_4,"ax",@progbits
	.align	128
        .global         triton_poi_fused__native_batch_norm_legit_no_training_relu_4
        .type           triton_poi_fused__native_batch_norm_legit_no_training_relu_4,@function
        .size           triton_poi_fused__native_batch_norm_legit_no_training_relu_4,(.L_x_1 - triton_poi_fused__native_batch_norm_legit_no_training_relu_4)
        .other          triton_poi_fused__native_batch_norm_legit_no_training_relu_4,@"STO_CUDA_ENTRY STV_DEFAULT"
triton_poi_fused__native_batch_norm_legit_no_training_relu_4:
.text.triton_poi_fused__native_batch_norm_legit_no_training_relu_4:
[----:B------:R-:W-:Y:S01]  /*0000*/  LDC R1, c[0x0][0x28] ;  /* 0x00000a00ff017b82 */ /* 0x000fe20000000800 */
[----:B------:R-:W1:Y:S01]  /*0010*/  S2R R0, SR_TID.X ;  /* 0x0000000000007919 */ /* 0x000e620000002100 */
[----:B------:R-:W-:-:S06]  /*0020*/  ULDC.64 UR4, c[0x0][0x208] ;  /* 0x0000820000047ab9 */ /* 0x000fcc0000000a00 */
[----:B------:R-:W2:Y:S01]  /*0030*/  LDC.64 R16, c[0x0][0x218] ;  /* 0x00008600ff107b82 */ /* 0x000ea20000000a00 */
[----:B------:R-:W3:Y:S07]  /*0040*/  S2R R5, SR_CTAID.X ;  /* 0x0000000000057919 */ /* 0x000eee0000002500 */
[----:B------:R-:W4:Y:S08]  /*0050*/  LDC.64 R14, c[0x0][0x210] ;  /* 0x00008400ff0e7b82 */ /* 0x000f300000000a00 */
[----:B------:R-:W5:Y:S01]  /*0060*/  LDC.64 R12, c[0x0][0x230] ;  /* 0x00008c00ff0c7b82 */ /* 0x000f620000000a00 */
[----:B-1----:R-:W-:-:S02]  /*0070*/  SHF.L.U32 R0, R0, 0x2, RZ ;  /* 0x0000000200007819 */ /* 0x002fc400000006ff */
[----:B---3--:R-:W-:Y:S02]  /*0080*/  SHF.R.S32.HI R3, RZ, 0x15, R5 ;  /* 0x00000015ff037819 */ /* 0x008fe40000011405 */
[----:B------:R-:W-:Y:S02]  /*0090*/  LOP3.LUT R0, R0, 0x1fc, RZ, 0xc0, !PT ;  /* 0x000001fc00007812 */ /* 0x000fe400078ec0ff */
[----:B------:R-:W-:Y:S02]  /*00a0*/  SGXT R3, R3, 0x1 ;  /* 0x000000010303781a */ /* 0x000fe40000000200 */
[----:B------:R-:W-:-:S04]  /*00b0*/  LEA R18, R5, R0, 0xa ;  /* 0x0000000005127211 */ /* 0x000fc800078e50ff */
[----:B------:R-:W-:Y:S02]  /*00c0*/  LEA.HI R0, R3, R18, RZ, 0x8 ;  /* 0x0000001203007211 */ /* 0x000fe400078f40ff */
[----:B------:R-:W1:Y:S02]  /*00d0*/  LDC.64 R2, c[0x0][0x220] ;  /* 0x00008800ff027b82 */ /* 0x000e640000000a00 */
[----:B------:R-:W-:Y:S02]  /*00e0*/  SHF.R.S32.HI R23, RZ, 0x8, R0 ;  /* 0x00000008ff177819 */ /* 0x000fe40000011400 */
[----:B------:R-:W-:-:S03]  /*00f0*/  IADD3 R0, R0, 0x200, RZ ;  /* 0x0000020000007810 */ /* 0x000fc60007ffe0ff */
[----:B------:R-:W-:Y:S01]  /*0100*/  IMAD.HI R4, R23, 0x2aaaaaab, RZ ;  /* 0x2aaaaaab17047827 */ /* 0x000fe200078e02ff */
[----:B------:R-:W-:-:S04]  /*0110*/  SHF.R.S32.HI R0, RZ, 0x8, R0 ;  /* 0x00000008ff007819 */ /* 0x000fc80000011400 */
[----:B------:R-:W-:Y:S01]  /*0120*/  SHF.R.U32.HI R5, RZ, 0x1f, R4 ;  /* 0x0000001fff057819 */ /* 0x000fe20000011604 */
[----:B------:R-:W-:-:S03]  /*0130*/  IMAD.HI R6, R0, 0x2aaaaaab, RZ ;  /* 0x2aaaaaab00067827 */ /* 0x000fc600078e02ff */
[----:B------:R-:W-:Y:S02]  /*0140*/  LEA.HI R4, R4, R5, RZ, 0x1c ;  /* 0x0000000504047211 */ /* 0x000fe400078fe0ff */
[----:B------:R-:W-:-:S03]  /*0150*/  SHF.R.U32.HI R5, RZ, 0x1f, R6 ;  /* 0x0000001fff057819 */ /* 0x000fc60000011606 */
[----:B------:R-:W-:Y:S01]  /*0160*/  IMAD R23, R4, -0x60, R23 ;  /* 0xffffffa004177824 */ /* 0x000fe200078e0217 */
[----:B------:R-:W-:-:S03]  /*0170*/  LEA.HI R5, R6, R5, RZ, 0x1c ;  /* 0x0000000506057211 */ /* 0x000fc600078fe0ff */
[----:B-1----:R-:W-:-:S04]  /*0180*/  IMAD.WIDE R8, R23, 0x4, R2 ;  /* 0x0000000417087825 */ /* 0x002fc800078e0202 */
[----:B------:R-:W-:Y:S01]  /*0190*/  IMAD R19, R5, -0x60, R0 ;  /* 0xffffffa005137824 */ /* 0x000fe200078e0200 */
[----:B------:R-:W3:Y:S03]  /*01a0*/  LDG.E.EL R20, desc[UR4][R8.64] ;  /* 0x0000000408147981 */ /* 0x000ee6000c2e1900 */
[----:B------:R-:W-:Y:S02]  /*01b0*/  IMAD.WIDE R10, R19, 0x4, R2 ;  /* 0x00000004130a7825 */ /* 0x000fe400078e0202 */
[----:B------:R-:W1:Y:S03]  /*01c0*/  LDC.64 R2, c[0x0][0x228] ;  /* 0x00008a00ff027b82 */ /* 0x000e660000000a00 */
[----:B------:R-:W3:Y:S01]  /*01d0*/  LDG.E.EL R21, desc[UR4][R10.64] ;  /* 0x000000040a157981 */ /* 0x000ee2000c2e1900 */
[----:B--2---:R-:W-:-:S04]  /*01e0*/  IMAD.WIDE R26, R23, 0x4, R16 ;  /* 0x00000004171a7825 */ /* 0x004fc800078e0210 */
[----:B----4-:R-:W-:Y:S01]  /*01f0*/  IMAD.WIDE R14, R18, 0x4, R14 ;  /* 0x00000004120e7825 */ /* 0x010fe200078e020e */
[----:B------:R-:W2:Y:S04]  /*0200*/  LDG.E.EL R0, desc[UR4][R26.64] ;  /* 0x000000041a007981 */ /* 0x000ea8000c2e1900 */
[----:B------:R-:W2:Y:S01]  /*0210*/  LDG.E.128 R4, desc[UR4][R14.64] ;  /* 0x000000040e047981 */ /* 0x000ea2000c1e1d00 */
[----:B------:R-:W-:-:S03]  /*0220*/  IMAD.WIDE R16, R19, 0x4, R16 ;  /* 0x0000000413107825 */ /* 0x000fc600078e0210 */
[----:B------:R-:W4:Y:S04]  /*0230*/  LDG.E.128 R8, desc[UR4][R14.64+0x800] ;  /* 0x000800040e087981 */ /* 0x000f28000c1e1d00 */
[----:B------:R-:W4:Y:S01]  /*0240*/  LDG.E.EL R16, desc[UR4][R16.64] ;  /* 0x0000000410107981 */ /* 0x000f22000c2e1900 */
[----:B01----:R-:W-:-:S04]  /*0250*/  IMAD.WIDE R24, R23, 0x4, R2 ;  /* 0x0000000417187825 */ /* 0x003fc800078e0202 */
[----:B-----5:R-:W-:Y:S02]  /*0260*/  IMAD.WIDE R22, R23, 0x4, R12 ;  /* 0x0000000417167825 */ /* 0x020fe400078e020c */
[----:B------:R-:W5:Y:S04]  /*0270*/  LDG.E.EL R24, desc[UR4][R24.64] ;  /* 0x0000000418187981 */ /* 0x000f68000c2e1900 */
[----:B------:R-:W5:Y:S01]  /*0280*/  LDG.E.EL R23, desc[UR4][R22.64] ;  /* 0x0000000416177981 */ /* 0x000f62000c2e1900 */
[----:B------:R-:W-:-:S04]  /*0290*/  IMAD.WIDE R2, R19, 0x4, R2 ;  /* 0x0000000413027825 */ /* 0x000fc800078e0202 */
[----:B------:R-:W-:Y:S02]  /*02a0*/  IMAD.WIDE R28, R19, 0x4, R12 ;  /* 0x00000004131c7825 */ /* 0x000fe400078e020c */
[----:B------:R0:W4:Y:S04]  /*02b0*/  LDG.E.EL R12, desc[UR4][R2.64] ;  /* 0x00000004020c7981 */ /* 0x000128000c2e1900 */
[----:B------:R-:W4:Y:S01]  /*02c0*/  LDG.E.EL R13, desc[UR4][R28.64] ;  /* 0x000000041c0d7981 */ /* 0x000f22000c2e1900 */
[----:B0-----:R-:W-:Y:S01]  /*02d0*/  HFMA2.MMA R3, -RZ, RZ, 1.625, 0 ;  /* 0x3e800000ff037435 */ /* 0x001fe200000001ff */
[----:B---3--:R-:W-:-:S04]  /*02e0*/  FADD R20, R20, 9.9999997473787516356e-06 ;  /* 0x3727c5ac14147421 */ /* 0x008fc80000000000 */
[----:B------:R-:W0:Y:S01]  /*02f0*/  MUFU.SQRT R19, R20 ;  /* 0x0000001400137308 */ /* 0x000e220000002000 */
[----:B------:R-:W-:-:S07]  /*0300*/  FADD R21, R21, 9.9999997473787516356e-06 ;  /* 0x3727c5ac15157421 */ /* 0x000fce0000000000 */
[----:B------:R-:W1:Y:S01]  /*0310*/  MUFU.SQRT R25, R21 ;  /* 0x0000001500197308 */ /* 0x000e620000002000 */
[C---:B0-----:R-:W-:Y:S02]  /*0320*/  FSETP.GT.AND P0, PT, R19.reuse, 8.50705917302346158658e+37, PT ;  /* 0x7e8000001300780b */ /* 0x041fe40003f04000 */
[----:B------:R-:W-:Y:S02]  /*0330*/  FSETP.GEU.AND P2, PT, R19, 1.175494350822287508e-38, PT ;  /* 0x008000001300780b */ /* 0x000fe40003f4e000 */
[C---:B-1----:R-:W-:Y:S02]  /*0340*/  FSETP.GT.AND P1, PT, R25.reuse, 8.50705917302346158658e+37, PT ;  /* 0x7e8000001900780b */ /* 0x042fe40003f24000 */
[----:B------:R-:W-:-:S07]  /*0350*/  FSETP.GEU.AND P3, PT, R25, 1.175494350822287508e-38, PT ;  /* 0x008000001900780b */ /* 0x000fce0003f6e000 */
[----:B------:R-:W-:-:S04]  /*0360*/  @P0 FMUL R19, R19, 0.25 ;  /* 0x3e80000013130820 */ /* 0x000fc80000400000 */
[----:B------:R-:W-:Y:S01]  /*0370*/  @!P2 FMUL R19, R19, 16777216 ;  /* 0x4b8000001313a820 */ /* 0x000fe20000400000 */
[----:B------:R-:W-:-:S05]  /*0380*/  @P1 FMUL R25, R25, 0.25 ;  /* 0x3e80000019191820 */ /* 0x000fca0000400000 */
[----:B------:R-:W0:Y:S01]  /*0390*/  MUFU.RCP R19, R19 ;  /* 0x0000001300137308 */ /* 0x000e220000001000 */
[----:B------:R-:W-:Y:S01]  /*03a0*/  @!P3 FMUL R25, R25, 16777216 ;  /* 0x4b8000001919b820 */ /* 0x000fe20000400000 */
[----:B------:R-:W-:-:S06]  /*03b0*/  FSEL R2, R3, 1, P0 ;  /* 0x3f80000003027808 */ /* 0x000fcc0000000000 */
[----:B------:R-:W1:Y:S01]  /*03c0*/  MUFU.RCP R14, R25 ;  /* 0x00000019000e7308 */ /* 0x000e620000001000 */
[----:B------:R-:W-:Y:S01]  /*03d0*/  FSEL R3, R3, 1, P1 ;  /* 0x3f80000003037808 */ /* 0x000fe20000800000 */
[----:B------:R-:W-:Y:S01]  /*03e0*/  @!P2 FMUL R2, R2, 16777216 ;  /* 0x4b8000000202a820 */ /* 0x000fe20000400000 */
[----:B--2---:R-:W-:-:S03]  /*03f0*/  FADD R4, R4, -R0 ;  /* 0x8000000004047221 */ /* 0x004fc60000000000 */
[----:B------:R-:W-:Y:S01]  /*0400*/  @!P3 FMUL R3, R3, 16777216 ;  /* 0x4b8000000303b820 */ /* 0x000fe20000400000 */
[----:B0-----:R-:W-:Y:S01]  /*0410*/  FMUL R15, R19, R2 ;  /* 0x00000002130f7220 */ /* 0x001fe20000400000 */
[--C-:B------:R-:W-:Y:S01]  /*0420*/  FADD R20, R5, -R0.reuse ;  /* 0x8000000005147221 */ /* 0x100fe20000000000 */
[--C-:B------:R-:W-:Y:S01]  /*0430*/  FADD R6, R6, -R0.reuse ;  /* 0x8000000006067221 */ /* 0x100fe20000000000 */
[----:B------:R-:W-:Y:S01]  /*0440*/  FADD R0, R7, -R0 ;  /* 0x8000000007007221 */ /* 0x000fe20000000000 */
[C---:B------:R-:W-:Y:S01]  /*0450*/  FMUL R5, R15.reuse, R4 ;  /* 0x000000040f057220 */ /* 0x040fe20000400000 */
[C---:B------:R-:W-:Y:S01]  /*0460*/  FMUL R4, R15.reuse, R20 ;  /* 0x000000140f047220 */ /* 0x040fe20000400000 */
[----:B-1----:R-:W-:Y:S02]  /*0470*/  FMUL R14, R14, R3 ;  /* 0x000000030e0e7220 */ /* 0x002fe40000400000 */
[----:B------:R-:W0:Y:S01]  /*0480*/  LDC.64 R2, c[0x0][0x238] ;  /* 0x00008e00ff027b82 */ /* 0x000e220000000a00 */
[C---:B------:R-:W-:Y:S01]  /*0490*/  FMUL R20, R15.reuse, R6 ;  /* 0x000000060f147220 */ /* 0x040fe20000400000 */
[----:B------:R-:W-:Y:S01]  /*04a0*/  FMUL R6, R15, R0 ;  /* 0x000000000f067220 */ /* 0x000fe20000400000 */
[--C-:B----4-:R-:W-:Y:S01]  /*04b0*/  FADD R7, R8, -R16.reuse ;  /* 0x8000001008077221 */ /* 0x110fe20000000000 */
[--C-:B------:R-:W-:Y:S01]  /*04c0*/  FADD R9, R9, -R16.reuse ;  /* 0x8000001009097221 */ /* 0x100fe20000000000 */
[--C-:B------:R-:W-:Y:S01]  /*04d0*/  FADD R15, R10, -R16.reuse ;  /* 0x800000100a0f7221 */ /* 0x100fe20000000000 */
[C-C-:B-----5:R-:W-:Y:S01]  /*04e0*/  FFMA R0, R24.reuse, R5, R23.reuse ;  /* 0x0000000518007223 */ /* 0x160fe20000000017 */
[----:B------:R-:W-:Y:S01]  /*04f0*/  FADD R11, R11, -R16 ;  /* 0x800000100b0b7221 */ /* 0x000fe20000000000 */
[C-C-:B------:R-:W-:Y:S01]  /*0500*/  FFMA R4, R24.reuse, R4, R23.reuse ;  /* 0x0000000418047223 */ /* 0x140fe20000000017 */
[C-C-:B------:R-:W-:Y:S01]  /*0510*/  FFMA R5, R24.reuse, R20, R23.reuse ;  /* 0x0000001418057223 */ /* 0x140fe20000000017 */
[----:B------:R-:W-:Y:S01]  /*0520*/  FFMA R23, R24, R6, R23 ;  /* 0x0000000618177223 */ /* 0x000fe20000000017 */
[C---:B------:R-:W-:Y:S01]  /*0530*/  FMUL R7, R14.reuse, R7 ;  /* 0x000000070e077220 */ /* 0x040fe20000400000 */
[C---:B------:R-:W-:Y:S01]  /*0540*/  FMUL R8, R14.reuse, R9 ;  /* 0x000000090e087220 */ /* 0x040fe20000400000 */
[C---:B------:R-:W-:Y:S01]  /*0550*/  FMUL R6, R14.reuse, R15 ;  /* 0x0000000f0e067220 */ /* 0x040fe20000400000 */
[----:B------:R-:W-:Y:S01]  /*0560*/  FMUL R14, R14, R11 ;  /* 0x0000000b0e0e7220 */ /* 0x000fe20000400000 */
[C-C-:B------:R-:W-:Y:S01]  /*0570*/  FFMA R9, R12.reuse, R7, R13.reuse ;  /* 0x000000070c097223 */ /* 0x140fe2000000000d */
[C-C-:B------:R-:W-:Y:S01]  /*0580*/  FFMA R8, R12.reuse, R8, R13.reuse ;  /* 0x000000080c087223 */ /* 0x140fe2000000000d */
[C-C-:B------:R-:W-:Y:S01]  /*0590*/  FFMA R10, R12.reuse, R6, R13.reuse ;  /* 0x000000060c0a7223 */ /* 0x140fe2000000000d */
[----:B------:R-:W-:Y:S01]  /*05a0*/  FFMA R14, R12, R14, R13 ;  /* 0x0000000e0c0e7223 */ /* 0x000fe2000000000d */
[----:B------:R-:W-:-:S02]  /*05b0*/  FSETP.GEU.AND P6, PT, R23, RZ, PT ;  /* 0x000000ff1700720b */ /* 0x000fc40003fce000 */
[----:B------:R-:W-:Y:S02]  /*05c0*/  FSETP.GEU.AND P0, PT, R5, RZ, PT ;  /* 0x000000ff0500720b */ /* 0x000fe40003f0e000 */
[----:B------:R-:W-:Y:S02]  /*05d0*/  FSETP.GEU.AND P1, PT, R4, RZ, PT ;  /* 0x000000ff0400720b */ /* 0x000fe40003f2e000 */
[----:B------:R-:W-:Y:S02]  /*05e0*/  FSETP.GEU.AND P3, PT, R14, RZ, PT ;  /* 0x000000ff0e00720b */ /* 0x000fe40003f6e000 */
[----:B------:R-:W-:Y:S02]  /*05f0*/  SEL R7, R23, RZ, P6 ;  /* 0x000000ff17077207 */ /* 0x000fe40003000000 */
[----:B------:R-:W-:Y:S02]  /*0600*/  FSETP.GEU.AND P2, PT, R0, RZ, PT ;  /* 0x000000ff0000720b */ /* 0x000fe40003f4e000 */
[----:B------:R-:W-:-:S02]  /*0610*/  FSETP.GEU.AND P4, PT, R10, RZ, PT ;  /* 0x000000ff0a00720b */ /* 0x000fc40003f8e000 */
[----:B------:R-:W-:Y:S02]  /*0620*/  FSETP.GEU.AND P5, PT, R9, RZ, PT ;  /* 0x000000ff0900720b */ /* 0x000fe40003fae000 */
[----:B------:R-:W-:Y:S02]  /*0630*/  FSETP.GEU.AND P6, PT, R8, RZ, PT ;  /* 0x000000ff0800720b */ /* 0x000fe40003fce000 */
[----:B------:R-:W-:Y:S01]  /*0640*/  SEL R6, R5, RZ, P0 ;  /* 0x000000ff05067207 */ /* 0x000fe20000000000 */
[----:B0-----:R-:W-:Y:S01]  /*0650*/  IMAD.WIDE R2, R18, 0x4, R2 ;  /* 0x0000000412027825 */ /* 0x001fe200078e0202 */
[----:B------:R-:W-:Y:S02]  /*0660*/  SEL R5, R4, RZ, P1 ;  /* 0x000000ff04057207 */ /* 0x000fe40000800000 */
[----:B------:R-:W-:Y:S02]  /*0670*/  SEL R15, R14, RZ, P3 ;  /* 0x000000ff0e0f7207 */ /* 0x000fe40001800000 */
[----:B------:R-:W-:-:S02]  /*0680*/  SEL R4, R0, RZ, P2 ;  /* 0x000000ff00047207 */ /* 0x000fc40001000000 */
[----:B------:R-:W-:Y:S02]  /*0690*/  SEL R14, R10, RZ, P4 ;  /* 0x000000ff0a0e7207 */ /* 0x000fe40002000000 */
[----:B------:R-:W-:Y:S02]  /*06a0*/  SEL R12, R9, RZ, P5 ;  /* 0x000000ff090c7207 */ /* 0x000fe40002800000 */
[----:B------:R-:W-:Y:S01]  /*06b0*/  SEL R13, R8, RZ, P6 ;  /* 0x000000ff080d7207 */ /* 0x000fe20003000000 */
[----:B------:R-:W-:Y:S04]  /*06c0*/  STG.E.128 desc[UR4][R2.64], R4 ;  /* 0x0000000402007986 */ /* 0x000fe8000c101d04 */
[----:B------:R-:W-:Y:S01]  /*06d0*/  STG.E.128 desc[UR4][R2.64+0x800], R12 ;  /* 0x0008000c02007986 */ /* 0x000fe2000c101d04 */
[----:B------:R-:W-:Y:S05]  /*06e0*/  EXIT ;  /* 0x000000000000794d */ /* 0x000fea0003800000 */
.L_x_0:
[----:B------:R-:W-:-:S00]  /*06f0*/  BRA `(.L_x_0) ;  /* 0xfffffffc00fc7947 */ /* 0x000fc0000383ffff */
[----:B------:R-:W-:-:S00]  /*0700*/  NOP ;  /* 0x0000000000007918 */ /* 0x000fc00000000000 */
[----:B------:R-:W-:-:S00]  /*0710*/  NOP ;  /* 0x0000000000007918 */ /* 0x000fc00000000000 */
[----:B------:R-:W-:-:S00]  /*0720*/  NOP ;  /* 0x0000000000007918 */ /* 0x000fc00000000000 */
[----:B------:R-:W-:-:S00]  /*0730*/  NOP ;  /* 0x0000000000007918 */ /* 0x000fc00000000000 */
[----:B------:R-:W-:-:S00]  /*0740*/  NOP ;  /* 0x0000000000007918 */ /* 0x000fc00000000000 */
[----:B------:R-:W-:-:S00]  /*0750*/  NOP ;  /* 0x0000000000007918 */ /* 0x000fc00000000000 */
[----:B------:R-:W-:-:S00]  /*0760*/  NOP ;  /* 0x0000000000007918 */ /* 0x000fc00000000000 */
[----:B------:R-:W-:-:S00]  /*0770*/  NOP ;  /* 0x0000000000007918 */ /* 0x000fc00000000000 */
.L_x_1:


//--------------------- .nv.global.init           --------------------------
	.section	.nv.global.init,"aw",@progbits
.nv.global.init:
	.type		_$_str,@object
	.size		_$_str,(_$_str_$_2 - _$_str)
_$_str:
        /*0000*/ 	.byte	0x5f, 0x5f, 0x43, 0x55, 0x44, 0x41, 0x5f, 0x46, 0x54, 0x5a, 0x00
	.type		_$_str_$_2,@object
	.size		_$_str_$_2,(.L_1 - _$_str_$_2)
_$_str_$_2:
        /*000b*/ 	.byte	0x5f, 0x5f, 0x43, 0x55, 0x44, 0x41, 0x5f, 0x50, 0x52, 0x45, 0x43, 0x5f, 0x53, 0x51, 0x52, 0x54
        /*001b*/ 	.byte	0x00
.L_1:


//--------------------- .nv.constant0.triton_poi_fused__native_batch_norm_legit_no_training_relu_4 --------------------------
	.section	.nv.constant0.triton_poi_fused__native_batch_norm_legit_no_training_relu_4,"a",@progbits
	.sectionflags	@""
	.align	4
.nv.constant0.triton_poi_fused__native_batch_norm_legit_no_training_relu_4:
	.zero		580
